//
// Generated by NVIDIA NVVM Compiler
//
// Compiler Build ID: CL-36424714
// Cuda compilation tools, release 13.0, V13.0.88
// Based on NVVM 20.0.0
//

.version 9.0
.target sm_100
.address_size 64

	// .globl	_Z16cannonsAlgorithmPdS_S_
// _ZZ16cannonsAlgorithmPdS_S_E16sharedMemoryForA has been demoted
// _ZZ16cannonsAlgorithmPdS_S_E16sharedMemoryForB has been demoted

.visible .entry _Z16cannonsAlgorithmPdS_S_(
	.param .u64 .ptr .align 1 _Z16cannonsAlgorithmPdS_S__param_0,
	.param .u64 .ptr .align 1 _Z16cannonsAlgorithmPdS_S__param_1,
	.param .u64 .ptr .align 1 _Z16cannonsAlgorithmPdS_S__param_2
)
{
	.reg .pred 	%p<5>;
	.reg .b32 	%r<31>;
	.reg .b64 	%rd<11>;
	.reg .b64 	%fd<32>;
	// demoted variable
	.shared .align 8 .b8 _ZZ16cannonsAlgorithmPdS_S_E16sharedMemoryForA[128];
	// demoted variable
	.shared .align 8 .b8 _ZZ16cannonsAlgorithmPdS_S_E16sharedMemoryForB[128];
	ld.param.u64 	%rd1, [_Z16cannonsAlgorithmPdS_S__param_0];
	ld.param.u64 	%rd2, [_Z16cannonsAlgorithmPdS_S__param_1];
	ld.param.u64 	%rd3, [_Z16cannonsAlgorithmPdS_S__param_2];
	cvta.to.global.u64 	%rd4, %rd2;
	cvta.to.global.u64 	%rd5, %rd1;
	mov.u32 	%r1, %tid.x;
	cvt.rn.f64.u32 	%fd1, %r1;
	mul.f64 	%fd2, %fd1, 0d3FD0000000000000;
	cvt.rmi.f64.f64 	%fd3, %fd2;
	cvt.rzi.s32.f64 	%r2, %fd3;
	mul.wide.u32 	%rd6, %r1, 8;
	add.s64 	%rd7, %rd5, %rd6;
	ld.global.f64 	%fd4, [%rd7];
	shl.b32 	%r3, %r1, 3;
	mov.u32 	%r4, _ZZ16cannonsAlgorithmPdS_S_E16sharedMemoryForA;
	add.s32 	%r5, %r4, %r3;
	st.shared.f64 	[%r5], %fd4;
	add.s64 	%rd8, %rd4, %rd6;
	ld.global.f64 	%fd5, [%rd8];
	mov.u32 	%r6, _ZZ16cannonsAlgorithmPdS_S_E16sharedMemoryForB;
	add.s32 	%r7, %r6, %r3;
	st.shared.f64 	[%r7], %fd5;
	bar.sync 	0;
	add.s32 	%r8, %r2, %r1;
	shr.s32 	%r9, %r8, 31;
	shr.u32 	%r10, %r9, 30;
	add.s32 	%r11, %r8, %r10;
	shr.s32 	%r12, %r11, 2;
	cvt.rn.f64.s32 	%fd6, %r12;
	cvt.rn.f64.s32 	%fd7, %r2;
	setp.gt.f64 	%p1, %fd6, %fd7;
	add.s32 	%r13, %r8, -4;
	selp.b32 	%r14, %r13, %r8, %p1;
	shl.b32 	%r15, %r1, 2;
	and.b32  	%r16, %r15, 12;
	add.s32 	%r17, %r16, %r1;
	setp.gt.u32 	%p2, %r17, 15;
	add.s32 	%r18, %r17, -16;
	selp.b32 	%r19, %r18, %r17, %p2;
	shl.b32 	%r20, %r14, 3;
	add.s32 	%r21, %r4, %r20;
	ld.shared.f64 	%fd8, [%r21];
	st.global.f64 	[%rd7], %fd8;
	shl.b32 	%r22, %r19, 3;
	add.s32 	%r23, %r6, %r22;
	ld.shared.f64 	%fd9, [%r23];
	st.global.f64 	[%rd8], %fd9;
	bar.sync 	0;
	add.s32 	%r24, %r1, 1;
	shr.u32 	%r25, %r24, 2;
	cvt.rn.f64.u32 	%fd10, %r25;
	shr.u32 	%r26, %r1, 2;
	cvt.rn.f64.u32 	%fd11, %r26;
	setp.gt.f64 	%p3, %fd10, %fd11;
	setp.gt.u32 	%p4, %r1, 11;
	selp.b32 	%r27, -96, 32, %p4;
	add.s32 	%r28, %r7, %r27;
	selp.b32 	%r29, -24, 8, %p3;
	add.s32 	%r30, %r5, %r29;
	ld.global.f64 	%fd12, [%rd7];
	ld.global.f64 	%fd13, [%rd8];
	fma.rn.f64 	%fd14, %fd12, %fd13, 0d0000000000000000;
	st.shared.f64 	[%r5], %fd12;
	st.shared.f64 	[%r7], %fd13;
	bar.sync 	0;
	ld.shared.f64 	%fd15, [%r30];
	st.global.f64 	[%rd7], %fd15;
	ld.shared.f64 	%fd16, [%r28];
	st.global.f64 	[%rd8], %fd16;
	bar.sync 	0;
	ld.global.f64 	%fd17, [%rd7];
	ld.global.f64 	%fd18, [%rd8];
	fma.rn.f64 	%fd19, %fd17, %fd18, %fd14;
	st.shared.f64 	[%r5], %fd17;
	st.shared.f64 	[%r7], %fd18;
	bar.sync 	0;
	ld.shared.f64 	%fd20, [%r30];
	st.global.f64 	[%rd7], %fd20;
	ld.shared.f64 	%fd21, [%r28];
	st.global.f64 	[%rd8], %fd21;
	bar.sync 	0;
	ld.global.f64 	%fd22, [%rd7];
	ld.global.f64 	%fd23, [%rd8];
	fma.rn.f64 	%fd24, %fd22, %fd23, %fd19;
	st.shared.f64 	[%r5], %fd22;
	st.shared.f64 	[%r7], %fd23;
	bar.sync 	0;
	ld.shared.f64 	%fd25, [%r30];
	st.global.f64 	[%rd7], %fd25;
	ld.shared.f64 	%fd26, [%r28];
	st.global.f64 	[%rd8], %fd26;
	bar.sync 	0;
	ld.global.f64 	%fd27, [%rd7];
	ld.global.f64 	%fd28, [%rd8];
	fma.rn.f64 	%fd29, %fd27, %fd28, %fd24;
	st.shared.f64 	[%r5], %fd27;
	st.shared.f64 	[%r7], %fd28;
	bar.sync 	0;
	ld.shared.f64 	%fd30, [%r30];
	st.global.f64 	[%rd7], %fd30;
	ld.shared.f64 	%fd31, [%r28];
	st.global.f64 	[%rd8], %fd31;
	bar.sync 	0;
	cvta.to.global.u64 	%rd9, %rd3;
	add.s64 	%rd10, %rd9, %rd6;
	st.global.f64 	[%rd10], %fd29;
	ret;

}


// ===== COMPILED SASS (sm_100) =====

	.target	sm_100

	.elftype	@"ET_EXEC"


//--------------------- .note.nv.tkinfo           --------------------------
	.section	.note.nv.tkinfo,"",@"SHT_NOTE"
	.sectionflags	@"SHF_NOTE_NV_TKINFO"
	.tkinfo
        /*0018*/ 	.word	0x00000002
        /*0030*/ 	.string	""
        /*0030*/ 	.string	"ptxas"
        /*0030*/ 	.string	"Cuda compilation tools, release 13.0, V13.0.88"
        /*0030*/ 	.string	"Build cuda_13.0.r13.0/compiler.36424714_0"
        /*0030*/ 	.string	"-arch sm_100 -m 64 "



//--------------------- .note.nv.cuinfo           --------------------------
	.section	.note.nv.cuinfo,"",@"SHT_NOTE"
	.sectionflags	@"SHF_NOTE_NV_CUINFO"
        /*0018*/ 	.short	0x0002
        /*001a*/ 	.short	0x0064
        /*001c*/ 	.short	0x0082
	.zero		2


//--------------------- .nv.info                  --------------------------
	.section	.nv.info,"",@"SHT_CUDA_INFO"
	.align	4


	//----- nvinfo : EIATTR_REGCOUNT
	.align		4
        /*0000*/ 	.byte	0x04, 0x2f
        /*0002*/ 	.short	(.L_1 - .L_0)
	.align		4
.L_0:
        /*0004*/ 	.word	index@(_Z16cannonsAlgorithmPdS_S_)
        /*0008*/ 	.word	0x00000020


	//----- nvinfo : EIATTR_FRAME_SIZE
	.align		4
.L_1:
        /*000c*/ 	.byte	0x04, 0x11
        /*000e*/ 	.short	(.L_3 - .L_2)
	.align		4
.L_2:
        /*0010*/ 	.word	index@(_Z16cannonsAlgorithmPdS_S_)
        /*0014*/ 	.word	0x00000000


	//----- nvinfo : EIATTR_MIN_STACK_SIZE
	.align		4
.L_3:
        /*0018*/ 	.byte	0x04, 0x12
        /*001a*/ 	.short	(.L_5 - .L_4)
	.align		4
.L_4:
        /*001c*/ 	.word	index@(_Z16cannonsAlgorithmPdS_S_)
        /*0020*/ 	.word	0x00000000
.L_5:


//--------------------- .nv.compat                --------------------------
	.section	.nv.compat,"",@"SHT_CUDA_COMPAT_INFO"
	.align	4
        /*0000*/ 	.byte	0x02, 0x09, 0x00, 0x00, 0x02, 0x02, 0x01, 0x00, 0x02, 0x05, 0x05, 0x00, 0x03, 0x07, 0x01, 0x01
        /*0010*/ 	.byte	0x02, 0x03, 0x00, 0x00, 0x02, 0x06, 0x01, 0x00, 0x04, 0x0b, 0x08, 0x00, 0x01, 0x00, 0x00, 0x00
        /*0020*/ 	.byte	0x00, 0x00, 0x00, 0x00


//--------------------- .nv.info._Z16cannonsAlgorithmPdS_S_ --------------------------
	.section	.nv.info._Z16cannonsAlgorithmPdS_S_,"",@"SHT_CUDA_INFO"
	.sectionflags	@""
	.align	4


	//----- nvinfo : EIATTR_CUDA_API_VERSION
	.align		4
        /*0000*/ 	.byte	0x04, 0x37
        /*0002*/ 	.short	(.L_7 - .L_6)
.L_6:
        /*0004*/ 	.word	0x00000082


	//----- nvinfo : EIATTR_KPARAM_INFO
	.align		4
.L_7:
        /*0008*/ 	.byte	0x04, 0x17
        /*000a*/ 	.short	(.L_9 - .L_8)
.L_8:
        /*000c*/ 	.word	0x00000000
        /*0010*/ 	.short	0x0002
        /*0012*/ 	.short	0x0010
        /*0014*/ 	.byte	0x00, 0xf5, 0x21, 0x00


	//----- nvinfo : EIATTR_KPARAM_INFO
	.align		4
.L_9:
        /*0018*/ 	.byte	0x04, 0x17
        /*001a*/ 	.short	(.L_11 - .L_10)
.L_10:
        /*001c*/ 	.word	0x00000000
        /*0020*/ 	.short	0x0001
        /*0022*/ 	.short	0x0008
        /*0024*/ 	.byte	0x00, 0xf5, 0x21, 0x00


	//----- nvinfo : EIATTR_KPARAM_INFO
	.align		4
.L_11:
        /*0028*/ 	.byte	0x04, 0x17
        /*002a*/ 	.short	(.L_13 - .L_12)
.L_12:
        /*002c*/ 	.word	0x00000000
        /*0030*/ 	.short	0x0000
        /*0032*/ 	.short	0x0000
        /*0034*/ 	.byte	0x00, 0xf5, 0x21, 0x00


	//----- nvinfo : EIATTR_SPARSE_MMA_MASK
	.align		4
.L_13:
        /*0038*/ 	.byte	0x03, 0x50
        /*003a*/ 	.short	0x0000


	//----- nvinfo : EIATTR_MAXREG_COUNT
	.align		4
        /*003c*/ 	.byte	0x03, 0x1b
        /*003e*/ 	.short	0x00ff


	//----- nvinfo : EIATTR_NUM_BARRIERS
	.align		4
        /*0040*/ 	.byte	0x02, 0x4c
        /*0042*/ 	.byte	0x01
	.zero		1


	//----- nvinfo : EIATTR_MERCURY_ISA_VERSION
	.align		4
        /*0044*/ 	.byte	0x03, 0x5f
        /*0046*/ 	.short	0x0101


	//----- nvinfo : EIATTR_VRC_CTA_INIT_COUNT
	.align		4
        /*0048*/ 	.byte	0x02, 0x4a
	.zero		1
	.zero		1


	//----- nvinfo : EIATTR_EXIT_INSTR_OFFSETS
	.align		4
        /*004c*/ 	.byte	0x04, 0x1c
        /*004e*/ 	.short	(.L_15 - .L_14)


	//   ....[0]....
.L_14:
        /*0050*/ 	.word	0x00000640


	//----- nvinfo : EIATTR_CBANK_PARAM_SIZE
	.align		4
.L_15:
        /*0054*/ 	.byte	0x03, 0x19
        /*0056*/ 	.short	0x0018


	//----- nvinfo : EIATTR_PARAM_CBANK
	.align		4
        /*0058*/ 	.byte	0x04, 0x0a
        /*005a*/ 	.short	(.L_17 - .L_16)
	.align		4
.L_16:
        /*005c*/ 	.word	index@(.nv.constant0._Z16cannonsAlgorithmPdS_S_)
        /*0060*/ 	.short	0x0380
        /*0062*/ 	.short	0x0018


	//----- nvinfo : EIATTR_SW_WAR
	.align		4
.L_17:
        /*0064*/ 	.byte	0x04, 0x36
        /*0066*/ 	.short	(.L_19 - .L_18)
.L_18:
        /*0068*/ 	.word	0x00000008
.L_19:


//--------------------- .nv.callgraph             --------------------------
	.section	.nv.callgraph,"",@"SHT_CUDA_CALLGRAPH"
	.align	4
	.sectionentsize	8
	.align		4
        /*0000*/ 	.word	0x00000000
	.align		4
        /*0004*/ 	.word	0xffffffff
	.align		4
        /*0008*/ 	.word	0x00000000
	.align		4
        /*000c*/ 	.word	0xfffffffe
	.align		4
        /*0010*/ 	.word	0x00000000
	.align		4
        /*0014*/ 	.word	0xfffffffd
	.align		4
        /*0018*/ 	.word	0x00000000
	.align		4
        /*001c*/ 	.word	0xfffffffc


//--------------------- .text._Z16cannonsAlgorithmPdS_S_ --------------------------
	.section	.text._Z16cannonsAlgorithmPdS_S_,"ax",@progbits
	.align	128
        .global         _Z16cannonsAlgorithmPdS_S_
        .type           _Z16cannonsAlgorithmPdS_S_,@function
        .size           _Z16cannonsAlgorithmPdS_S_,(.L_x_1 - _Z16cannonsAlgorithmPdS_S_)
        .other          _Z16cannonsAlgorithmPdS_S_,@"STO_CUDA_ENTRY STV_DEFAULT"
_Z16cannonsAlgorithmPdS_S_:
.text._Z16cannonsAlgorithmPdS_S_:
[----:B------:R-:W-:Y:S01]  /*0000*/  LDC R1, c[0x0][0x37c] ;  /* 0x0000df00ff017b82 */ /* 0x000fe20000000800 */
[----:B------:R-:W0:Y:S07]  /*0010*/  S2R R0, SR_TID.X ;  /* 0x0000000000007919 */ /* 0x000e2e0000002100 */
[----:B------:R-:W0:Y:S01]  /*0020*/  LDC.64 R4, c[0x0][0x380] ;  /* 0x0000e000ff047b82 */ /* 0x000e220000000a00 */
[----:B------:R-:W1:Y:S07]  /*0030*/  LDCU.64 UR8, c[0x0][0x358] ;  /* 0x00006b00ff0877ac */ /* 0x000e6e0008000a00 */
[----:B------:R-:W2:Y:S01]  /*0040*/  LDC.64 R8, c[0x0][0x388] ;  /* 0x0000e200ff087b82 */ /* 0x000ea20000000a00 */
[----:B0-----:R-:W-:-:S04]  /*0050*/  IMAD.WIDE.U32 R4, R0, 0x8, R4 ;  /* 0x0000000800047825 */ /* 0x001fc800078e0004 */
[C---:B--2---:R-:W-:Y:S01]  /*0060*/  IMAD.WIDE.U32 R8, R0.reuse, 0x8, R8 ;  /* 0x0000000800087825 */ /* 0x044fe200078e0008 */
[----:B-1----:R-:W2:Y:S04]  /*0070*/  LDG.E.64 R10, desc[UR8][R4.64] ;  /* 0x00000008040a7981 */ /* 0x002ea8000c1e1b00 */
[----:B------:R-:W3:Y:S01]  /*0080*/  LDG.E.64 R2, desc[UR8][R8.64] ;  /* 0x0000000808027981 */ /* 0x000ee2000c1e1b00 */
[----:B------:R-:W0:Y:S01]  /*0090*/  I2F.F64.U32 R6, R0 ;  /* 0x0000000000067312 */ /* 0x000e220000201800 */
[----:B------:R-:W1:Y:S01]  /*00a0*/  S2UR UR6, SR_CgaCtaId ;  /* 0x00000000000679c3 */ /* 0x000e620000008800 */
[----:B------:R-:W-:Y:S01]  /*00b0*/  UMOV UR4, 0x400 ;  /* 0x0000040000047882 */ /* 0x000fe20000000000 */
[----:B------:R-:W-:Y:S01]  /*00c0*/  IMAD.SHL.U32 R17, R0, 0x4, RZ ;  /* 0x0000000400117824 */ /* 0x000fe200078e00ff */
[----:B------:R-:W-:-:S04]  /*00d0*/  UIADD3 UR5, UPT, UPT, UR4, 0x80, URZ ;  /* 0x0000008004057890 */ /* 0x000fc8000fffe0ff */
[----:B------:R-:W-:-:S05]  /*00e0*/  LOP3.LUT R17, R17, 0xc, RZ, 0xc0, !PT ;  /* 0x0000000c11117812 */ /* 0x000fca00078ec0ff */
[----:B------:R-:W-:Y:S01]  /*00f0*/  IMAD.IADD R17, R17, 0x1, R0 ;  /* 0x0000000111117824 */ /* 0x000fe200078e0200 */
[----:B0-----:R-:W-:-:S04]  /*0100*/  DMUL R6, R6, 0.25 ;  /* 0x3fd0000006067828 */ /* 0x001fc80000000000 */
[----:B------:R-:W-:-:S06]  /*0110*/  ISETP.GT.U32.AND P1, PT, R17, 0xf, PT ;  /* 0x0000000f1100780c */ /* 0x000fcc0003f24070 */
[----:B------:R-:W0:Y:S01]  /*0120*/  F2I.F64.FLOOR R7, R6 ;  /* 0x0000000600077311 */ /* 0x000e220000305100 */
[----:B-1----:R-:W-:Y:S02]  /*0130*/  ULEA UR4, UR6, UR4, 0x18 ;  /* 0x0000000406047291 */ /* 0x002fe4000f8ec0ff */
[----:B------:R-:W-:-:S04]  /*0140*/  ULEA UR5, UR6, UR5, 0x18 ;  /* 0x0000000506057291 */ /* 0x000fc8000f8ec0ff */
[----:B------:R-:W-:Y:S01]  /*0150*/  @P1 VIADD R17, R17, 0xfffffff0 ;  /* 0xfffffff011111836 */ /* 0x000fe20000000000 */
[C---:B------:R-:W-:Y:S02]  /*0160*/  LEA R19, R0.reuse, UR4, 0x3 ;  /* 0x0000000400137c11 */ /* 0x040fe4000f8e18ff */
[----:B------:R-:W-:Y:S01]  /*0170*/  LEA R29, R0, UR5, 0x3 ;  /* 0x00000005001d7c11 */ /* 0x000fe2000f8e18ff */
[----:B0-----:R-:W-:Y:S01]  /*0180*/  IMAD.IADD R16, R7, 0x1, R0 ;  /* 0x0000000107107824 */ /* 0x001fe200078e0200 */
[----:B------:R-:W-:Y:S04]  /*0190*/  I2F.F64 R14, R7 ;  /* 0x00000007000e7312 */ /* 0x000fe80000201c00 */
[----:B------:R-:W-:-:S04]  /*01a0*/  SHF.R.S32.HI R13, RZ, 0x1f, R16 ;  /* 0x0000001fff0d7819 */ /* 0x000fc80000011410 */
[----:B------:R-:W-:-:S04]  /*01b0*/  LEA.HI R13, R13, R16, RZ, 0x2 ;  /* 0x000000100d0d7211 */ /* 0x000fc800078f10ff */
[----:B------:R-:W-:-:S06]  /*01c0*/  SHF.R.S32.HI R13, RZ, 0x2, R13 ;  /* 0x00000002ff0d7819 */ /* 0x000fcc000001140d */
[----:B------:R-:W0:Y:S02]  /*01d0*/  I2F.F64 R12, R13 ;  /* 0x0000000d000c7312 */ /* 0x000e240000201c00 */
[----:B0-----:R-:W-:Y:S01]  /*01e0*/  DSETP.GT.AND P0, PT, R12, R14, PT ;  /* 0x0000000e0c00722a */ /* 0x001fe20003f04000 */
[----:B------:R-:W-:-:S13]  /*01f0*/  LEA R14, R17, UR5, 0x3 ;  /* 0x00000005110e7c11 */ /* 0x000fda000f8e18ff */
[----:B------:R-:W-:-:S05]  /*0200*/  @P0 VIADD R16, R16, 0xfffffffc ;  /* 0xfffffffc10100836 */ /* 0x000fca0000000000 */
[----:B------:R-:W-:Y:S01]  /*0210*/  LEA R12, R16, UR4, 0x3 ;  /* 0x00000004100c7c11 */ /* 0x000fe2000f8e18ff */
[----:B--2---:R-:W-:Y:S04]  /*0220*/  STS.64 [R19], R10 ;  /* 0x0000000a13007388 */ /* 0x004fe80000000a00 */
[----:B---3--:R-:W-:Y:S01]  /*0230*/  STS.64 [R29], R2 ;  /* 0x000000021d007388 */ /* 0x008fe20000000a00 */
[----:B------:R-:W-:Y:S06]  /*0240*/  BAR.SYNC.DEFER_BLOCKING 0x0 ;  /* 0x0000000000007b1d */ /* 0x000fec0000010000 */
[----:B------:R-:W0:Y:S04]  /*0250*/  LDS.64 R12, [R12] ;  /* 0x000000000c0c7984 */ /* 0x000e280000000a00 */
[----:B------:R-:W1:Y:S04]  /*0260*/  LDS.64 R14, [R14] ;  /* 0x000000000e0e7984 */ /* 0x000e680000000a00 */
[----:B0-----:R-:W-:Y:S04]  /*0270*/  STG.E.64 desc[UR8][R4.64], R12 ;  /* 0x0000000c04007986 */ /* 0x001fe8000c101b08 */
[----:B-1----:R-:W-:Y:S01]  /*0280*/  STG.E.64 desc[UR8][R8.64], R14 ;  /* 0x0000000e08007986 */ /* 0x002fe2000c101b08 */
[----:B------:R-:W-:Y:S06]  /*0290*/  BAR.SYNC.DEFER_BLOCKING 0x0 ;  /* 0x0000000000007b1d */ /* 0x000fec0000010000 */
[----:B------:R-:W2:Y:S04]  /*02a0*/  LDG.E.64 R16, desc[UR8][R4.64] ;  /* 0x0000000804107981 */ /* 0x000ea8000c1e1b00 */
[----:B------:R-:W3:Y:S01]  /*02b0*/  LDG.E.64 R6, desc[UR8][R8.64] ;  /* 0x0000000808067981 */ /* 0x000ee2000c1e1b00 */
[----:B------:R-:W-:Y:S01]  /*02c0*/  IADD3 R18, PT, PT, R0, 0x1, RZ ;  /* 0x0000000100127810 */ /* 0x000fe20007ffe0ff */
[----:B------:R-:W-:Y:S01]  /*02d0*/  VIADD R28, R19, 0xffffffe8 ;  /* 0xffffffe8131c7836 */ /* 0x000fe20000000000 */
[----:B------:R-:W-:-:S02]  /*02e0*/  SHF.R.U32.HI R20, RZ, 0x2, R0 ;  /* 0x00000002ff147819 */ /* 0x000fc40000011600 */
[----:B------:R-:W-:Y:S01]  /*02f0*/  SHF.R.U32.HI R2, RZ, 0x2, R18 ;  /* 0x00000002ff027819 */ /* 0x000fe20000011612 */
[----:B------:R-:W-:Y:S01]  /*0300*/  VIADD R18, R29, 0xffffffa0 ;  /* 0xffffffa01d127836 */ /* 0x000fe20000000000 */
[----:B------:R-:W-:Y:S01]  /*0310*/  I2F.F64.U32 R10, R20 ;  /* 0x00000014000a7312 */ /* 0x000fe20000201800 */
[----:B------:R-:W-:-:S07]  /*0320*/  ISETP.GT.U32.AND P1, PT, R0, 0xb, PT ;  /* 0x0000000b0000780c */ /* 0x000fce0003f24070 */
[----:B------:R-:W0:Y:S06]  /*0330*/  I2F.F64.U32 R2, R2 ;  /* 0x0000000200027312 */ /* 0x000e2c0000201800 */
[----:B------:R-:W-:Y:S01]  /*0340*/  @!P1 VIADD R18, R29, 0x20 ;  /* 0x000000201d129836 */ /* 0x000fe20000000000 */
[----:B0-----:R-:W-:-:S14]  /*0350*/  DSETP.GT.AND P0, PT, R2, R10, PT ;  /* 0x0000000a0200722a */ /* 0x001fdc0003f04000 */
[----:B------:R-:W-:Y:S01]  /*0360*/  @!P0 IADD3 R28, PT, PT, R19, 0x8, RZ ;  /* 0x00000008131c8810 */ /* 0x000fe20007ffe0ff */
        /* <DEDUP_REMOVED lines=9> */
[----:B------:R-:W3:Y:S04]  /*0400*/  LDG.E.64 R2, desc[UR8][R8.64] ;  /* 0x0000000808027981 */ /* 0x000ee8000c1e1b00 */
        /* <DEDUP_REMOVED lines=20> */
[----:B------:R-:W-:Y:S01]  /*0550*/  DFMA R16, R16, R6, RZ ;  /* 0x000000061010722b */ /* 0x000fe200000000ff */
[----:B------:R-:W0:Y:S07]  /*0560*/  LDC.64 R6, c[0x0][0x390] ;  /* 0x0000e400ff067b82 */ /* 0x000e2e0000000a00 */
[----:B------:R-:W-:-:S08]  /*0570*/  DFMA R16, R14, R2, R16 ;  /* 0x000000020e10722b */ /* 0x000fd00000000010 */
[----:B------:R-:W-:Y:S01]  /*0580*/  DFMA R16, R10, R12, R16 ;  /* 0x0000000c0a10722b */ /* 0x000fe20000000010 */
[----:B0-----:R-:W-:Y:S01]  /*0590*/  IMAD.WIDE.U32 R6, R0, 0x8, R6 ;  /* 0x0000000800067825 */ /* 0x001fe200078e0006 */
[----:B--2---:R-:W-:Y:S04]  /*05a0*/  STS.64 [R19], R20 ;  /* 0x0000001413007388 */ /* 0x004fe80000000a00 */
[----:B---3--:R-:W-:Y:S02]  /*05b0*/  STS.64 [R29], R22 ;  /* 0x000000161d007388 */ /* 0x008fe40000000a00 */
[----:B------:R-:W-:Y:S01]  /*05c0*/  DFMA R16, R20, R22, R16 ;  /* 0x000000161410722b */ /* 0x000fe20000000010 */
[----:B------:R-:W-:Y:S06]  /*05d0*/  BAR.SYNC.DEFER_BLOCKING 0x0 ;  /* 0x0000000000007b1d */ /* 0x000fec0000010000 */
[----:B------:R-:W0:Y:S04]  /*05e0*/  LDS.64 R28, [R28] ;  /* 0x000000001c1c7984 */ /* 0x000e280000000a00 */
[----:B------:R-:W1:Y:S04]  /*05f0*/  LDS.64 R24, [R18] ;  /* 0x0000000012187984 */ /* 0x000e680000000a00 */
[----:B0-----:R-:W-:Y:S04]  /*0600*/  STG.E.64 desc[UR8][R4.64], R28 ;  /* 0x0000001c04007986 */ /* 0x001fe8000c101b08 */
[----:B-1----:R-:W-:Y:S01]  /*0610*/  STG.E.64 desc[UR8][R8.64], R24 ;  /* 0x0000001808007986 */ /* 0x002fe2000c101b08 */
[----:B------:R-:W-:Y:S06]  /*0620*/  BAR.SYNC.DEFER_BLOCKING 0x0 ;  /* 0x0000000000007b1d */ /* 0x000fec0000010000 */
[----:B------:R-:W-:Y:S01]  /*0630*/  STG.E.64 desc[UR8][R6.64], R16 ;  /* 0x0000001006007986 */ /* 0x000fe2000c101b08 */
[----:B------:R-:W-:Y:S05]  /*0640*/  EXIT ;  /* 0x000000000000794d */ /* 0x000fea0003800000 */
.L_x_0:
[----:B------:R-:W-:-:S00]  /*0650*/  BRA `(.L_x_0) ;  /* 0xfffffffc00fc7947 */ /* 0x000fc0000383ffff */
[----:B------:R-:W-:-:S00]  /*0660*/  NOP ;  /* 0x0000000000007918 */ /* 0x000fc00000000000 */
        /* <DEDUP_REMOVED lines=9> */
.L_x_1:


//--------------------- .nv.shared._Z16cannonsAlgorithmPdS_S_ --------------------------
	.section	.nv.shared._Z16cannonsAlgorithmPdS_S_,"aw",@nobits
	.sectionflags	@""
	.align	8
.nv.shared._Z16cannonsAlgorithmPdS_S_:
	.zero		1280


//--------------------- .nv.shared.reserved.0     --------------------------
	.section	.nv.shared.reserved.0,"aw",@nobits
	.weak		__nv_reservedSMEM_offset_0_alias
	.size		__nv_reservedSMEM_offset_0_alias, 0, 64
	.other		__nv_reservedSMEM_offset_0_alias,@"STO_CUDA_RESERVED_SHARED STV_DEFAULT"
__nv_reservedSMEM_offset_0_alias:
	.zero		0
	.zero		64


//--------------------- .nv.constant0._Z16cannonsAlgorithmPdS_S_ --------------------------
	.section	.nv.constant0._Z16cannonsAlgorithmPdS_S_,"a",@progbits
	.sectionflags	@""
	.align	4
.nv.constant0._Z16cannonsAlgorithmPdS_S_:
	.zero		920


//--------------------- SYMBOLS --------------------------

	.type		.nv.reservedSmem.offset0,@object
	.size		.nv.reservedSmem.offset0,0x4
	.type		.nv.reservedSmem.cap,@object
	.size		.nv.reservedSmem.cap,0x4
